//
// Generated by NVIDIA NVVM Compiler
//
// Compiler Build ID: CL-36424714
// Cuda compilation tools, release 13.0, V13.0.88
// Based on NVVM 20.0.0
//

.version 9.0
.target sm_100
.address_size 64

	// .globl	_Z12copy_and_addPi
.global .align 4 .b8 b_dev[32] = {101, 0, 0, 0, 102, 0, 0, 0, 103, 0, 0, 0, 104, 0, 0, 0, 105, 0, 0, 0, 106, 0, 0, 0, 107, 0, 0, 0, 108};
// _ZZ27Calculate_Array_With_SharedPiE1s has been demoted
.extern .shared .align 16 .b8 shared_mem[];

.visible .entry _Z12copy_and_addPi(
	.param .u64 .ptr .align 1 _Z12copy_and_addPi_param_0
)
{
	.reg .b32 	%r<4>;
	.reg .b64 	%rd<5>;

	ld.param.u64 	%rd1, [_Z12copy_and_addPi_param_0];
	cvta.to.global.u64 	%rd2, %rd1;
	mov.u32 	%r1, %tid.x;
	mul.wide.u32 	%rd3, %r1, 4;
	add.s64 	%rd4, %rd2, %rd3;
	ld.global.u32 	%r2, [%rd4];
	add.s32 	%r3, %r2, 1;
	st.global.u32 	[%rd4], %r3;
	ret;

}
	// .globl	_Z8elem_sumPi
.visible .entry _Z8elem_sumPi(
	.param .u64 .ptr .align 1 _Z8elem_sumPi_param_0
)
{
	.reg .b32 	%r<5>;
	.reg .b64 	%rd<7>;

	ld.param.u64 	%rd1, [_Z8elem_sumPi_param_0];
	cvta.to.global.u64 	%rd2, %rd1;
	mov.u32 	%r1, %tid.x;
	mul.wide.u32 	%rd3, %r1, 4;
	mov.u64 	%rd4, b_dev;
	add.s64 	%rd5, %rd4, %rd3;
	ld.global.nc.u32 	%r2, [%rd5];
	add.s64 	%rd6, %rd2, %rd3;
	ld.global.u32 	%r3, [%rd6];
	add.s32 	%r4, %r3, %r2;
	st.global.u32 	[%rd6], %r4;
	ret;

}
	// .globl	_Z27Calculate_Array_With_SharedPi
.visible .entry _Z27Calculate_Array_With_SharedPi(
	.param .u64 .ptr .align 1 _Z27Calculate_Array_With_SharedPi_param_0
)
{
	.reg .b32 	%r<10>;
	.reg .b64 	%rd<7>;
	// demoted variable
	.shared .align 4 .b8 _ZZ27Calculate_Array_With_SharedPiE1s[32];
	ld.param.u64 	%rd1, [_Z27Calculate_Array_With_SharedPi_param_0];
	cvta.to.global.u64 	%rd2, %rd1;
	mov.u32 	%r1, %tid.x;
	shl.b32 	%r2, %r1, 1;
	shl.b32 	%r3, %r1, 2;
	mov.u32 	%r4, _ZZ27Calculate_Array_With_SharedPiE1s;
	add.s32 	%r5, %r4, %r3;
	st.shared.u32 	[%r5], %r2;
	bar.sync 	0;
	mul.wide.u32 	%rd3, %r1, 4;
	add.s64 	%rd4, %rd2, %rd3;
	ld.global.u32 	%r6, [%rd4];
	ld.shared.u32 	%r7, [%r5];
	mov.u64 	%rd5, b_dev;
	add.s64 	%rd6, %rd5, %rd3;
	ld.global.nc.u32 	%r8, [%rd6];
	mad.lo.s32 	%r9, %r7, %r6, %r8;
	st.global.u32 	[%rd4], %r9;
	ret;

}
	// .globl	_Z16Manipulate_ArrayPi
.visible .entry _Z16Manipulate_ArrayPi(
	.param .u64 .ptr .align 1 _Z16Manipulate_ArrayPi_param_0
)
{
	.reg .b32 	%r<5>;
	.reg .b64 	%rd<5>;

	ld.param.u64 	%rd1, [_Z16Manipulate_ArrayPi_param_0];
	cvta.to.global.u64 	%rd2, %rd1;
	mov.u32 	%r1, %tid.x;
	mul.wide.u32 	%rd3, %r1, 4;
	add.s64 	%rd4, %rd2, %rd3;
	ld.global.u32 	%r2, [%rd4];
	shl.b32 	%r3, %r2, 4;
	or.b32  	%r4, %r3, 1;
	st.global.u32 	[%rd4], %r4;
	ret;

}
	// .globl	_Z50Reverse_And_Multiply_Two_Arrays_With_Extern_SharedPimPfm
.visible .entry _Z50Reverse_And_Multiply_Two_Arrays_With_Extern_SharedPimPfm(
	.param .u64 .ptr .align 1 _Z50Reverse_And_Multiply_Two_Arrays_With_Extern_SharedPimPfm_param_0,
	.param .u64 _Z50Reverse_And_Multiply_Two_Arrays_With_Extern_SharedPimPfm_param_1,
	.param .u64 .ptr .align 1 _Z50Reverse_And_Multiply_Two_Arrays_With_Extern_SharedPimPfm_param_2,
	.param .u64 _Z50Reverse_And_Multiply_Two_Arrays_With_Extern_SharedPimPfm_param_3
)
{
	.reg .b32 	%r<23>;
	.reg .b32 	%f<3>;
	.reg .b64 	%rd<10>;

	ld.param.u64 	%rd1, [_Z50Reverse_And_Multiply_Two_Arrays_With_Extern_SharedPimPfm_param_0];
	ld.param.u64 	%rd2, [_Z50Reverse_And_Multiply_Two_Arrays_With_Extern_SharedPimPfm_param_1];
	ld.param.u64 	%rd3, [_Z50Reverse_And_Multiply_Two_Arrays_With_Extern_SharedPimPfm_param_2];
	ld.param.u64 	%rd4, [_Z50Reverse_And_Multiply_Two_Arrays_With_Extern_SharedPimPfm_param_3];
	cvta.to.global.u64 	%rd5, %rd3;
	cvta.to.global.u64 	%rd6, %rd1;
	cvt.u32.u64 	%r1, %rd2;
	cvt.u32.u64 	%r2, %rd4;
	add.s32 	%r3, %r2, %r1;
	mov.u32 	%r4, %tid.x;
	mul.wide.u32 	%rd7, %r4, 4;
	add.s64 	%rd8, %rd6, %rd7;
	ld.global.u32 	%r5, [%rd8];
	shl.b32 	%r6, %r4, 2;
	mov.u32 	%r7, shared_mem;
	add.s32 	%r8, %r7, %r6;
	st.shared.u32 	[%r8], %r5;
	add.s64 	%rd9, %rd5, %rd7;
	ld.global.f32 	%f1, [%rd9];
	cvt.rzi.s32.f32 	%r9, %f1;
	shl.b32 	%r10, %r1, 2;
	add.s32 	%r11, %r8, %r10;
	st.shared.u32 	[%r11], %r9;
	bar.sync 	0;
	not.b32 	%r12, %r4;
	add.s32 	%r13, %r3, %r12;
	shl.b32 	%r14, %r13, 2;
	add.s32 	%r15, %r7, %r14;
	ld.shared.u32 	%r16, [%r15];
	shl.b32 	%r17, %r16, 1;
	st.global.u32 	[%rd8], %r17;
	add.s32 	%r18, %r1, %r12;
	shl.b32 	%r19, %r18, 2;
	add.s32 	%r20, %r7, %r19;
	ld.shared.u32 	%r21, [%r20];
	shl.b32 	%r22, %r21, 1;
	cvt.rn.f32.s32 	%f2, %r22;
	st.global.f32 	[%rd9], %f2;
	ret;

}


// ===== COMPILED SASS (sm_100) =====

	.target	sm_100

	.elftype	@"ET_EXEC"


//--------------------- .note.nv.tkinfo           --------------------------
	.section	.note.nv.tkinfo,"",@"SHT_NOTE"
	.sectionflags	@"SHF_NOTE_NV_TKINFO"
	.tkinfo
        /*0018*/ 	.word	0x00000002
        /*0030*/ 	.string	""
        /*0030*/ 	.string	"ptxas"
        /*0030*/ 	.string	"Cuda compilation tools, release 13.0, V13.0.88"
        /*0030*/ 	.string	"Build cuda_13.0.r13.0/compiler.36424714_0"
        /*0030*/ 	.string	"-arch sm_100 -m 64 "



//--------------------- .note.nv.cuinfo           --------------------------
	.section	.note.nv.cuinfo,"",@"SHT_NOTE"
	.sectionflags	@"SHF_NOTE_NV_CUINFO"
        /*0018*/ 	.short	0x0002
        /*001a*/ 	.short	0x0064
        /*001c*/ 	.short	0x0082
	.zero		2


//--------------------- .nv.info                  --------------------------
	.section	.nv.info,"",@"SHT_CUDA_INFO"
	.align	4


	//----- nvinfo : EIATTR_REGCOUNT
	.align		4
        /*0000*/ 	.byte	0x04, 0x2f
        /*0002*/ 	.short	(.L_2 - .L_1)
	.align		4
.L_1:
        /*0004*/ 	.word	index@(_Z12copy_and_addPi)
        /*0008*/ 	.word	0x00000008


	//----- nvinfo : EIATTR_FRAME_SIZE
	.align		4
.L_2:
        /*000c*/ 	.byte	0x04, 0x11
        /*000e*/ 	.short	(.L_4 - .L_3)
	.align		4
.L_3:
        /*0010*/ 	.word	index@(_Z12copy_and_addPi)
        /*0014*/ 	.word	0x00000000


	//----- nvinfo : EIATTR_REGCOUNT
	.align		4
.L_4:
        /*0018*/ 	.byte	0x04, 0x2f
        /*001a*/ 	.short	(.L_6 - .L_5)
	.align		4
.L_5:
        /*001c*/ 	.word	index@(_Z8elem_sumPi)
        /*0020*/ 	.word	0x0000000a


	//----- nvinfo : EIATTR_FRAME_SIZE
	.align		4
.L_6:
        /*0024*/ 	.byte	0x04, 0x11
        /*0026*/ 	.short	(.L_8 - .L_7)
	.align		4
.L_7:
        /*0028*/ 	.word	index@(_Z8elem_sumPi)
        /*002c*/ 	.word	0x00000000


	//----- nvinfo : EIATTR_REGCOUNT
	.align		4
.L_8:
        /*0030*/ 	.byte	0x04, 0x2f
        /*0032*/ 	.short	(.L_10 - .L_9)
	.align		4
.L_9:
        /*0034*/ 	.word	index@(_Z27Calculate_Array_With_SharedPi)
        /*0038*/ 	.word	0x0000000c


	//----- nvinfo : EIATTR_FRAME_SIZE
	.align		4
.L_10:
        /*003c*/ 	.byte	0x04, 0x11
        /*003e*/ 	.short	(.L_12 - .L_11)
	.align		4
.L_11:
        /*0040*/ 	.word	index@(_Z27Calculate_Array_With_SharedPi)
        /*0044*/ 	.word	0x00000000


	//----- nvinfo : EIATTR_REGCOUNT
	.align		4
.L_12:
        /*0048*/ 	.byte	0x04, 0x2f
        /*004a*/ 	.short	(.L_14 - .L_13)
	.align		4
.L_13:
        /*004c*/ 	.word	index@(_Z16Manipulate_ArrayPi)
        /*0050*/ 	.word	0x00000008


	//----- nvinfo : EIATTR_FRAME_SIZE
	.align		4
.L_14:
        /*0054*/ 	.byte	0x04, 0x11
        /*0056*/ 	.short	(.L_16 - .L_15)
	.align		4
.L_15:
        /*0058*/ 	.word	index@(_Z16Manipulate_ArrayPi)
        /*005c*/ 	.word	0x00000000


	//----- nvinfo : EIATTR_REGCOUNT
	.align		4
.L_16:
        /*0060*/ 	.byte	0x04, 0x2f
        /*0062*/ 	.short	(.L_18 - .L_17)
	.align		4
.L_17:
        /*0064*/ 	.word	index@(_Z50Reverse_And_Multiply_Two_Arrays_With_Extern_SharedPimPfm)
        /*0068*/ 	.word	0x00000010


	//----- nvinfo : EIATTR_FRAME_SIZE
	.align		4
.L_18:
        /*006c*/ 	.byte	0x04, 0x11
        /*006e*/ 	.short	(.L_20 - .L_19)
	.align		4
.L_19:
        /*0070*/ 	.word	index@(_Z50Reverse_And_Multiply_Two_Arrays_With_Extern_SharedPimPfm)
        /*0074*/ 	.word	0x00000000


	//----- nvinfo : EIATTR_MIN_STACK_SIZE
	.align		4
.L_20:
        /*0078*/ 	.byte	0x04, 0x12
        /*007a*/ 	.short	(.L_22 - .L_21)
	.align		4
.L_21:
        /*007c*/ 	.word	index@(_Z50Reverse_And_Multiply_Two_Arrays_With_Extern_SharedPimPfm)
        /*0080*/ 	.word	0x00000000


	//----- nvinfo : EIATTR_MIN_STACK_SIZE
	.align		4
.L_22:
        /*0084*/ 	.byte	0x04, 0x12
        /*0086*/ 	.short	(.L_24 - .L_23)
	.align		4
.L_23:
        /*0088*/ 	.word	index@(_Z16Manipulate_ArrayPi)
        /*008c*/ 	.word	0x00000000


	//----- nvinfo : EIATTR_MIN_STACK_SIZE
	.align		4
.L_24:
        /*0090*/ 	.byte	0x04, 0x12
        /*0092*/ 	.short	(.L_26 - .L_25)
	.align		4
.L_25:
        /*0094*/ 	.word	index@(_Z27Calculate_Array_With_SharedPi)
        /*0098*/ 	.word	0x00000000


	//----- nvinfo : EIATTR_MIN_STACK_SIZE
	.align		4
.L_26:
        /*009c*/ 	.byte	0x04, 0x12
        /*009e*/ 	.short	(.L_28 - .L_27)
	.align		4
.L_27:
        /*00a0*/ 	.word	index@(_Z8elem_sumPi)
        /*00a4*/ 	.word	0x00000000


	//----- nvinfo : EIATTR_MIN_STACK_SIZE
	.align		4
.L_28:
        /*00a8*/ 	.byte	0x04, 0x12
        /*00aa*/ 	.short	(.L_30 - .L_29)
	.align		4
.L_29:
        /*00ac*/ 	.word	index@(_Z12copy_and_addPi)
        /*00b0*/ 	.word	0x00000000
.L_30:


//--------------------- .nv.compat                --------------------------
	.section	.nv.compat,"",@"SHT_CUDA_COMPAT_INFO"
	.align	4
        /*0000*/ 	.byte	0x02, 0x09, 0x00, 0x00, 0x02, 0x02, 0x01, 0x00, 0x02, 0x05, 0x05, 0x00, 0x03, 0x07, 0x01, 0x01
        /*0010*/ 	.byte	0x02, 0x03, 0x00, 0x00, 0x02, 0x06, 0x01, 0x00, 0x04, 0x0b, 0x08, 0x00, 0x09, 0x00, 0x00, 0x00
        /*0020*/ 	.byte	0x00, 0x00, 0x00, 0x00


//--------------------- .nv.info._Z50Reverse_And_Multiply_Two_Arrays_With_Extern_SharedPimPfm --------------------------
	.section	.nv.info._Z50Reverse_And_Multiply_Two_Arrays_With_Extern_SharedPimPfm,"",@"SHT_CUDA_INFO"
	.sectionflags	@""
	.align	4


	//----- nvinfo : EIATTR_CUDA_API_VERSION
	.align		4
        /*0000*/ 	.byte	0x04, 0x37
        /*0002*/ 	.short	(.L_32 - .L_31)
.L_31:
        /*0004*/ 	.word	0x00000082


	//----- nvinfo : EIATTR_KPARAM_INFO
	.align		4
.L_32:
        /*0008*/ 	.byte	0x04, 0x17
        /*000a*/ 	.short	(.L_34 - .L_33)
.L_33:
        /*000c*/ 	.word	0x00000000
        /*0010*/ 	.short	0x0003
        /*0012*/ 	.short	0x0018
        /*0014*/ 	.byte	0x00, 0xf0, 0x21, 0x00


	//----- nvinfo : EIATTR_KPARAM_INFO
	.align		4
.L_34:
        /*0018*/ 	.byte	0x04, 0x17
        /*001a*/ 	.short	(.L_36 - .L_35)
.L_35:
        /*001c*/ 	.word	0x00000000
        /*0020*/ 	.short	0x0002
        /*0022*/ 	.short	0x0010
        /*0024*/ 	.byte	0x00, 0xf5, 0x21, 0x00


	//----- nvinfo : EIATTR_KPARAM_INFO
	.align		4
.L_36:
        /*0028*/ 	.byte	0x04, 0x17
        /*002a*/ 	.short	(.L_38 - .L_37)
.L_37:
        /*002c*/ 	.word	0x00000000
        /*0030*/ 	.short	0x0001
        /*0032*/ 	.short	0x0008
        /*0034*/ 	.byte	0x00, 0xf0, 0x21, 0x00


	//----- nvinfo : EIATTR_KPARAM_INFO
	.align		4
.L_38:
        /*0038*/ 	.byte	0x04, 0x17
        /*003a*/ 	.short	(.L_40 - .L_39)
.L_39:
        /*003c*/ 	.word	0x00000000
        /*0040*/ 	.short	0x0000
        /*0042*/ 	.short	0x0000
        /*0044*/ 	.byte	0x00, 0xf5, 0x21, 0x00


	//----- nvinfo : EIATTR_SPARSE_MMA_MASK
	.align		4
.L_40:
        /*0048*/ 	.byte	0x03, 0x50
        /*004a*/ 	.short	0x0000


	//----- nvinfo : EIATTR_MAXREG_COUNT
	.align		4
        /*004c*/ 	.byte	0x03, 0x1b
        /*004e*/ 	.short	0x00ff


	//----- nvinfo : EIATTR_NUM_BARRIERS
	.align		4
        /*0050*/ 	.byte	0x02, 0x4c
        /*0052*/ 	.byte	0x01
	.zero		1


	//----- nvinfo : EIATTR_MERCURY_ISA_VERSION
	.align		4
        /*0054*/ 	.byte	0x03, 0x5f
        /*0056*/ 	.short	0x0101


	//----- nvinfo : EIATTR_VRC_CTA_INIT_COUNT
	.align		4
        /*0058*/ 	.byte	0x02, 0x4a
	.zero		1
	.zero		1


	//----- nvinfo : EIATTR_EXIT_INSTR_OFFSETS
	.align		4
        /*005c*/ 	.byte	0x04, 0x1c
        /*005e*/ 	.short	(.L_42 - .L_41)


	//   ....[0]....
.L_41:
        /*0060*/ 	.word	0x00000200


	//----- nvinfo : EIATTR_CBANK_PARAM_SIZE
	.align		4
.L_42:
        /*0064*/ 	.byte	0x03, 0x19
        /*0066*/ 	.short	0x0020


	//----- nvinfo : EIATTR_PARAM_CBANK
	.align		4
        /*0068*/ 	.byte	0x04, 0x0a
        /*006a*/ 	.short	(.L_44 - .L_43)
	.align		4
.L_43:
        /*006c*/ 	.word	index@(.nv.constant0._Z50Reverse_And_Multiply_Two_Arrays_With_Extern_SharedPimPfm)
        /*0070*/ 	.short	0x0380
        /*0072*/ 	.short	0x0020


	//----- nvinfo : EIATTR_SW_WAR
	.align		4
.L_44:
        /*0074*/ 	.byte	0x04, 0x36
        /*0076*/ 	.short	(.L_46 - .L_45)
.L_45:
        /*0078*/ 	.word	0x00000008
.L_46:


//--------------------- .nv.info._Z16Manipulate_ArrayPi --------------------------
	.section	.nv.info._Z16Manipulate_ArrayPi,"",@"SHT_CUDA_INFO"
	.sectionflags	@""
	.align	4


	//----- nvinfo : EIATTR_CUDA_API_VERSION
	.align		4
        /*0000*/ 	.byte	0x04, 0x37
        /*0002*/ 	.short	(.L_48 - .L_47)
.L_47:
        /*0004*/ 	.word	0x00000082


	//----- nvinfo : EIATTR_KPARAM_INFO
	.align		4
.L_48:
        /*0008*/ 	.byte	0x04, 0x17
        /*000a*/ 	.short	(.L_50 - .L_49)
.L_49:
        /*000c*/ 	.word	0x00000000
        /*0010*/ 	.short	0x0000
        /*0012*/ 	.short	0x0000
        /*0014*/ 	.byte	0x00, 0xf5, 0x21, 0x00


	//----- nvinfo : EIATTR_SPARSE_MMA_MASK
	.align		4
.L_50:
        /*0018*/ 	.byte	0x03, 0x50
        /*001a*/ 	.short	0x0000


	//----- nvinfo : EIATTR_MAXREG_COUNT
	.align		4
        /*001c*/ 	.byte	0x03, 0x1b
        /*001e*/ 	.short	0x00ff


	//----- nvinfo : EIATTR_MERCURY_ISA_VERSION
	.align		4
        /*0020*/ 	.byte	0x03, 0x5f
        /*0022*/ 	.short	0x0101


	//----- nvinfo : EIATTR_VRC_CTA_INIT_COUNT
	.align		4
        /*0024*/ 	.byte	0x02, 0x4a
	.zero		1
	.zero		1


	//----- nvinfo : EIATTR_EXIT_INSTR_OFFSETS
	.align		4
        /*0028*/ 	.byte	0x04, 0x1c
        /*002a*/ 	.short	(.L_52 - .L_51)


	//   ....[0]....
.L_51:
        /*002c*/ 	.word	0x00000080


	//----- nvinfo : EIATTR_CBANK_PARAM_SIZE
	.align		4
.L_52:
        /*0030*/ 	.byte	0x03, 0x19
        /*0032*/ 	.short	0x0008


	//----- nvinfo : EIATTR_PARAM_CBANK
	.align		4
        /*0034*/ 	.byte	0x04, 0x0a
        /*0036*/ 	.short	(.L_54 - .L_53)
	.align		4
.L_53:
        /*0038*/ 	.word	index@(.nv.constant0._Z16Manipulate_ArrayPi)
        /*003c*/ 	.short	0x0380
        /*003e*/ 	.short	0x0008


	//----- nvinfo : EIATTR_SW_WAR
	.align		4
.L_54:
        /*0040*/ 	.byte	0x04, 0x36
        /*0042*/ 	.short	(.L_56 - .L_55)
.L_55:
        /*0044*/ 	.word	0x00000008
.L_56:


//--------------------- .nv.info._Z27Calculate_Array_With_SharedPi --------------------------
	.section	.nv.info._Z27Calculate_Array_With_SharedPi,"",@"SHT_CUDA_INFO"
	.sectionflags	@""
	.align	4


	//----- nvinfo : EIATTR_CUDA_API_VERSION
	.align		4
        /*0000*/ 	.byte	0x04, 0x37
        /*0002*/ 	.short	(.L_58 - .L_57)
.L_57:
        /*0004*/ 	.word	0x00000082


	//----- nvinfo : EIATTR_KPARAM_INFO
	.align		4
.L_58:
        /*0008*/ 	.byte	0x04, 0x17
        /*000a*/ 	.short	(.L_60 - .L_59)
.L_59:
        /*000c*/ 	.word	0x00000000
        /*0010*/ 	.short	0x0000
        /*0012*/ 	.short	0x0000
        /*0014*/ 	.byte	0x00, 0xf5, 0x21, 0x00


	//----- nvinfo : EIATTR_SPARSE_MMA_MASK
	.align		4
.L_60:
        /*0018*/ 	.byte	0x03, 0x50
        /*001a*/ 	.short	0x0000


	//----- nvinfo : EIATTR_MAXREG_COUNT
	.align		4
        /*001c*/ 	.byte	0x03, 0x1b
        /*001e*/ 	.short	0x00ff


	//----- nvinfo : EIATTR_NUM_BARRIERS
	.align		4
        /*0020*/ 	.byte	0x02, 0x4c
        /*0022*/ 	.byte	0x01
	.zero		1


	//----- nvinfo : EIATTR_MERCURY_ISA_VERSION
	.align		4
        /*0024*/ 	.byte	0x03, 0x5f
        /*0026*/ 	.short	0x0101


	//----- nvinfo : EIATTR_VRC_CTA_INIT_COUNT
	.align		4
        /*0028*/ 	.byte	0x02, 0x4a
	.zero		1
	.zero		1


	//----- nvinfo : EIATTR_EXIT_INSTR_OFFSETS
	.align		4
        /*002c*/ 	.byte	0x04, 0x1c
        /*002e*/ 	.short	(.L_62 - .L_61)


	//   ....[0]....
.L_61:
        /*0030*/ 	.word	0x00000130


	//----- nvinfo : EIATTR_CBANK_PARAM_SIZE
	.align		4
.L_62:
        /*0034*/ 	.byte	0x03, 0x19
        /*0036*/ 	.short	0x0008


	//----- nvinfo : EIATTR_PARAM_CBANK
	.align		4
        /*0038*/ 	.byte	0x04, 0x0a
        /*003a*/ 	.short	(.L_64 - .L_63)
	.align		4
.L_63:
        /*003c*/ 	.word	index@(.nv.constant0._Z27Calculate_Array_With_SharedPi)
        /*0040*/ 	.short	0x0380
        /*0042*/ 	.short	0x0008


	//----- nvinfo : EIATTR_SW_WAR
	.align		4
.L_64:
        /*0044*/ 	.byte	0x04, 0x36
        /*0046*/ 	.short	(.L_66 - .L_65)
.L_65:
        /*0048*/ 	.word	0x00000008
.L_66:


//--------------------- .nv.info._Z8elem_sumPi    --------------------------
	.section	.nv.info._Z8elem_sumPi,"",@"SHT_CUDA_INFO"
	.sectionflags	@""
	.align	4


	//----- nvinfo : EIATTR_CUDA_API_VERSION
	.align		4
        /*0000*/ 	.byte	0x04, 0x37
        /*0002*/ 	.short	(.L_68 - .L_67)
.L_67:
        /*0004*/ 	.word	0x00000082


	//----- nvinfo : EIATTR_KPARAM_INFO
	.align		4
.L_68:
        /*0008*/ 	.byte	0x04, 0x17
        /*000a*/ 	.short	(.L_70 - .L_69)
.L_69:
        /*000c*/ 	.word	0x00000000
        /*0010*/ 	.short	0x0000
        /*0012*/ 	.short	0x0000
        /*0014*/ 	.byte	0x00, 0xf5, 0x21, 0x00


	//----- nvinfo : EIATTR_SPARSE_MMA_MASK
	.align		4
.L_70:
        /*0018*/ 	.byte	0x03, 0x50
        /*001a*/ 	.short	0x0000


	//----- nvinfo : EIATTR_MAXREG_COUNT
	.align		4
        /*001c*/ 	.byte	0x03, 0x1b
        /*001e*/ 	.short	0x00ff


	//----- nvinfo : EIATTR_MERCURY_ISA_VERSION
	.align		4
        /*0020*/ 	.byte	0x03, 0x5f
        /*0022*/ 	.short	0x0101


	//----- nvinfo : EIATTR_VRC_CTA_INIT_COUNT
	.align		4
        /*0024*/ 	.byte	0x02, 0x4a
	.zero		1
	.zero		1


	//----- nvinfo : EIATTR_EXIT_INSTR_OFFSETS
	.align		4
        /*0028*/ 	.byte	0x04, 0x1c
        /*002a*/ 	.short	(.L_72 - .L_71)


	//   ....[0]....
.L_71:
        /*002c*/ 	.word	0x000000b0


	//----- nvinfo : EIATTR_CBANK_PARAM_SIZE
	.align		4
.L_72:
        /*0030*/ 	.byte	0x03, 0x19
        /*0032*/ 	.short	0x0008


	//----- nvinfo : EIATTR_PARAM_CBANK
	.align		4
        /*0034*/ 	.byte	0x04, 0x0a
        /*0036*/ 	.short	(.L_74 - .L_73)
	.align		4
.L_73:
        /*0038*/ 	.word	index@(.nv.constant0._Z8elem_sumPi)
        /*003c*/ 	.short	0x0380
        /*003e*/ 	.short	0x0008


	//----- nvinfo : EIATTR_SW_WAR
	.align		4
.L_74:
        /*0040*/ 	.byte	0x04, 0x36
        /*0042*/ 	.short	(.L_76 - .L_75)
.L_75:
        /*0044*/ 	.word	0x00000008
.L_76:


//--------------------- .nv.info._Z12copy_and_addPi --------------------------
	.section	.nv.info._Z12copy_and_addPi,"",@"SHT_CUDA_INFO"
	.sectionflags	@""
	.align	4


	//----- nvinfo : EIATTR_CUDA_API_VERSION
	.align		4
        /*0000*/ 	.byte	0x04, 0x37
        /*0002*/ 	.short	(.L_78 - .L_77)
.L_77:
        /*0004*/ 	.word	0x00000082


	//----- nvinfo : EIATTR_KPARAM_INFO
	.align		4
.L_78:
        /*0008*/ 	.byte	0x04, 0x17
        /*000a*/ 	.short	(.L_80 - .L_79)
.L_79:
        /*000c*/ 	.word	0x00000000
        /*0010*/ 	.short	0x0000
        /*0012*/ 	.short	0x0000
        /*0014*/ 	.byte	0x00, 0xf5, 0x21, 0x00


	//----- nvinfo : EIATTR_SPARSE_MMA_MASK
	.align		4
.L_80:
        /*0018*/ 	.byte	0x03, 0x50
        /*001a*/ 	.short	0x0000


	//----- nvinfo : EIATTR_MAXREG_COUNT
	.align		4
        /*001c*/ 	.byte	0x03, 0x1b
        /*001e*/ 	.short	0x00ff


	//----- nvinfo : EIATTR_MERCURY_ISA_VERSION
	.align		4
        /*0020*/ 	.byte	0x03, 0x5f
        /*0022*/ 	.short	0x0101


	//----- nvinfo : EIATTR_VRC_CTA_INIT_COUNT
	.align		4
        /*0024*/ 	.byte	0x02, 0x4a
	.zero		1
	.zero		1


	//----- nvinfo : EIATTR_EXIT_INSTR_OFFSETS
	.align		4
        /*0028*/ 	.byte	0x04, 0x1c
        /*002a*/ 	.short	(.L_82 - .L_81)


	//   ....[0]....
.L_81:
        /*002c*/ 	.word	0x00000080


	//----- nvinfo : EIATTR_CBANK_PARAM_SIZE
	.align		4
.L_82:
        /*0030*/ 	.byte	0x03, 0x19
        /*0032*/ 	.short	0x0008


	//----- nvinfo : EIATTR_PARAM_CBANK
	.align		4
        /*0034*/ 	.byte	0x04, 0x0a
        /*0036*/ 	.short	(.L_84 - .L_83)
	.align		4
.L_83:
        /*0038*/ 	.word	index@(.nv.constant0._Z12copy_and_addPi)
        /*003c*/ 	.short	0x0380
        /*003e*/ 	.short	0x0008


	//----- nvinfo : EIATTR_SW_WAR
	.align		4
.L_84:
        /*0040*/ 	.byte	0x04, 0x36
        /*0042*/ 	.short	(.L_86 - .L_85)
.L_85:
        /*0044*/ 	.word	0x00000008
.L_86:


//--------------------- .nv.callgraph             --------------------------
	.section	.nv.callgraph,"",@"SHT_CUDA_CALLGRAPH"
	.align	4
	.sectionentsize	8
	.align		4
        /*0000*/ 	.word	0x00000000
	.align		4
        /*0004*/ 	.word	0xffffffff
	.align		4
        /*0008*/ 	.word	0x00000000
	.align		4
        /*000c*/ 	.word	0xfffffffe
	.align		4
        /*0010*/ 	.word	0x00000000
	.align		4
        /*0014*/ 	.word	0xfffffffd
	.align		4
        /*0018*/ 	.word	0x00000000
	.align		4
        /*001c*/ 	.word	0xfffffffc


//--------------------- .nv.constant4             --------------------------
	.section	.nv.constant4,"a",@progbits
	.align	8
	.align		8
.nv.constant4:
        /*0000*/ 	.dword	b_dev


//--------------------- .text._Z50Reverse_And_Multiply_Two_Arrays_With_Extern_SharedPimPfm --------------------------
	.section	.text._Z50Reverse_And_Multiply_Two_Arrays_With_Extern_SharedPimPfm,"ax",@progbits
	.align	128
        .global         _Z50Reverse_And_Multiply_Two_Arrays_With_Extern_SharedPimPfm
        .type           _Z50Reverse_And_Multiply_Two_Arrays_With_Extern_SharedPimPfm,@function
        .size           _Z50Reverse_And_Multiply_Two_Arrays_With_Extern_SharedPimPfm,(.L_x_5 - _Z50Reverse_And_Multiply_Two_Arrays_With_Extern_SharedPimPfm)
        .other          _Z50Reverse_And_Multiply_Two_Arrays_With_Extern_SharedPimPfm,@"STO_CUDA_ENTRY STV_DEFAULT"
_Z50Reverse_And_Multiply_Two_Arrays_With_Extern_SharedPimPfm:
.text._Z50Reverse_And_Multiply_Two_Arrays_With_Extern_SharedPimPfm:
[----:B------:R-:W-:Y:S01]  /*0000*/  LDC R1, c[0x0][0x37c] ;  /* 0x0000df00ff017b82 */ /* 0x000fe20000000800 */
[----:B------:R-:W0:Y:S07]  /*0010*/  S2R R7, SR_TID.X ;  /* 0x0000000000077919 */ /* 0x000e2e0000002100 */
[----:B------:R-:W0:Y:S01]  /*0020*/  LDC.64 R2, c[0x0][0x390] ;  /* 0x0000e400ff027b82 */ /* 0x000e220000000a00 */
[----:B------:R-:W1:Y:S01]  /*0030*/  LDCU.64 UR6, c[0x0][0x358] ;  /* 0x00006b00ff0677ac */ /* 0x000e620008000a00 */
[----:B------:R-:W2:Y:S06]  /*0040*/  LDCU UR8, c[0x0][0x398] ;  /* 0x00007300ff0877ac */ /* 0x000eac0008000800 */
[----:B------:R-:W3:Y:S08]  /*0050*/  LDC.64 R4, c[0x0][0x380] ;  /* 0x0000e000ff047b82 */ /* 0x000ef00000000a00 */
[----:B------:R-:W4:Y:S08]  /*0060*/  S2UR UR5, SR_CgaCtaId ;  /* 0x00000000000579c3 */ /* 0x000f300000008800 */
[----:B------:R-:W5:Y:S01]  /*0070*/  LDC R9, c[0x0][0x388] ;  /* 0x0000e200ff097b82 */ /* 0x000f620000000800 */
[----:B0-----:R-:W-:-:S05]  /*0080*/  IMAD.WIDE.U32 R2, R7, 0x4, R2 ;  /* 0x0000000407027825 */ /* 0x001fca00078e0002 */
[----:B-1----:R-:W2:Y:S01]  /*0090*/  LDG.E R6, desc[UR6][R2.64] ;  /* 0x0000000602067981 */ /* 0x002ea2000c1e1900 */
[----:B---3--:R-:W-:-:S05]  /*00a0*/  IMAD.WIDE.U32 R4, R7, 0x4, R4 ;  /* 0x0000000407047825 */ /* 0x008fca00078e0004 */
[----:B------:R-:W3:Y:S01]  /*00b0*/  LDG.E R0, desc[UR6][R4.64] ;  /* 0x0000000604007981 */ /* 0x000ee2000c1e1900 */
[----:B------:R-:W-:Y:S01]  /*00c0*/  UMOV UR4, 0x400 ;  /* 0x0000040000047882 */ /* 0x000fe20000000000 */
[----:B------:R-:W-:Y:S01]  /*00d0*/  LOP3.LUT R8, RZ, R7, RZ, 0x33, !PT ;  /* 0x00000007ff087212 */ /* 0x000fe200078e33ff */
[----:B----4-:R-:W-:-:S04]  /*00e0*/  ULEA UR4, UR5, UR4, 0x18 ;  /* 0x0000000405047291 */ /* 0x010fc8000f8ec0ff */
[C-C-:B-----5:R-:W-:Y:S01]  /*00f0*/  IMAD.IADD R10, R8.reuse, 0x1, R9.reuse ;  /* 0x00000001080a7824 */ /* 0x160fe200078e0209 */
[----:B--2---:R-:W-:Y:S02]  /*0100*/  IADD3 R8, PT, PT, R8, UR8, R9 ;  /* 0x0000000808087c10 */ /* 0x004fe4000fffe009 */
[----:B------:R-:W-:Y:S02]  /*0110*/  LEA R7, R7, UR4, 0x2 ;  /* 0x0000000407077c11 */ /* 0x000fe4000f8e10ff */
[----:B------:R-:W-:Y:S02]  /*0120*/  LEA R10, R10, UR4, 0x2 ;  /* 0x000000040a0a7c11 */ /* 0x000fe4000f8e10ff */
[----:B------:R-:W-:Y:S01]  /*0130*/  LEA R8, R8, UR4, 0x2 ;  /* 0x0000000408087c11 */ /* 0x000fe2000f8e10ff */
[----:B------:R-:W-:Y:S01]  /*0140*/  IMAD R9, R9, 0x4, R7 ;  /* 0x0000000409097824 */ /* 0x000fe200078e0207 */
[----:B------:R-:W0:Y:S01]  /*0150*/  F2I.TRUNC.NTZ R6, R6 ;  /* 0x0000000600067305 */ /* 0x000e22000020f100 */
[----:B---3--:R-:W-:Y:S04]  /*0160*/  STS [R7], R0 ;  /* 0x0000000007007388 */ /* 0x008fe80000000800 */
[----:B0-----:R-:W-:Y:S01]  /*0170*/  STS [R9], R6 ;  /* 0x0000000609007388 */ /* 0x001fe20000000800 */
[----:B------:R-:W-:Y:S06]  /*0180*/  BAR.SYNC.DEFER_BLOCKING 0x0 ;  /* 0x0000000000007b1d */ /* 0x000fec0000010000 */
[----:B------:R-:W0:Y:S04]  /*0190*/  LDS R10, [R10] ;  /* 0x000000000a0a7984 */ /* 0x000e280000000800 */
[----:B------:R-:W1:Y:S01]  /*01a0*/  LDS R8, [R8] ;  /* 0x0000000008087984 */ /* 0x000e620000000800 */
[----:B0-----:R-:W-:-:S02]  /*01b0*/  IMAD.SHL.U32 R12, R10, 0x2, RZ ;  /* 0x000000020a0c7824 */ /* 0x001fc400078e00ff */
[----:B-1----:R-:W-:-:S03]  /*01c0*/  IMAD.SHL.U32 R11, R8, 0x2, RZ ;  /* 0x00000002080b7824 */ /* 0x002fc600078e00ff */
[----:B------:R-:W-:Y:S02]  /*01d0*/  I2FP.F32.S32 R13, R12 ;  /* 0x0000000c000d7245 */ /* 0x000fe40000201400 */
[----:B------:R-:W-:Y:S04]  /*01e0*/  STG.E desc[UR6][R4.64], R11 ;  /* 0x0000000b04007986 */ /* 0x000fe8000c101906 */
[----:B------:R-:W-:Y:S01]  /*01f0*/  STG.E desc[UR6][R2.64], R13 ;  /* 0x0000000d02007986 */ /* 0x000fe2000c101906 */
[----:B------:R-:W-:Y:S05]  /*0200*/  EXIT ;  /* 0x000000000000794d */ /* 0x000fea0003800000 */
.L_x_0:
[----:B------:R-:W-:-:S00]  /*0210*/  BRA `(.L_x_0) ;  /* 0xfffffffc00fc7947 */ /* 0x000fc0000383ffff */
[----:B------:R-:W-:-:S00]  /*0220*/  NOP ;  /* 0x0000000000007918 */ /* 0x000fc00000000000 */
        /* <DEDUP_REMOVED lines=13> */
.L_x_5:


//--------------------- .text._Z16Manipulate_ArrayPi --------------------------
	.section	.text._Z16Manipulate_ArrayPi,"ax",@progbits
	.align	128
        .global         _Z16Manipulate_ArrayPi
        .type           _Z16Manipulate_ArrayPi,@function
        .size           _Z16Manipulate_ArrayPi,(.L_x_6 - _Z16Manipulate_ArrayPi)
        .other          _Z16Manipulate_ArrayPi,@"STO_CUDA_ENTRY STV_DEFAULT"
_Z16Manipulate_ArrayPi:
.text._Z16Manipulate_ArrayPi:
[----:B------:R-:W-:Y:S01]  /*0000*/  LDC R1, c[0x0][0x37c] ;  /* 0x0000df00ff017b82 */ /* 0x000fe20000000800 */
[----:B------:R-:W0:Y:S07]  /*0010*/  S2R R5, SR_TID.X ;  /* 0x0000000000057919 */ /* 0x000e2e0000002100 */
[----:B------:R-:W0:Y:S01]  /*0020*/  LDC.64 R2, c[0x0][0x380] ;  /* 0x0000e000ff027b82 */ /* 0x000e220000000a00 */
[----:B------:R-:W1:Y:S01]  /*0030*/  LDCU.64 UR4, c[0x0][0x358] ;  /* 0x00006b00ff0477ac */ /* 0x000e620008000a00 */
[----:B0-----:R-:W-:-:S05]  /*0040*/  IMAD.WIDE.U32 R2, R5, 0x4, R2 ;  /* 0x0000000405027825 */ /* 0x001fca00078e0002 */
[----:B-1----:R-:W2:Y:S02]  /*0050*/  LDG.E R0, desc[UR4][R2.64] ;  /* 0x0000000402007981 */ /* 0x002ea4000c1e1900 */
[----:B--2---:R-:W-:-:S05]  /*0060*/  LEA R5, R0, 0x1, 0x4 ;  /* 0x0000000100057811 */ /* 0x004fca00078e20ff */
[----:B------:R-:W-:Y:S01]  /*0070*/  STG.E desc[UR4][R2.64], R5 ;  /* 0x0000000502007986 */ /* 0x000fe2000c101904 */
[----:B------:R-:W-:Y:S05]  /*0080*/  EXIT ;  /* 0x000000000000794d */ /* 0x000fea0003800000 */
.L_x_1:
        /* <DEDUP_REMOVED lines=15> */
.L_x_6:


//--------------------- .text._Z27Calculate_Array_With_SharedPi --------------------------
	.section	.text._Z27Calculate_Array_With_SharedPi,"ax",@progbits
	.align	128
        .global         _Z27Calculate_Array_With_SharedPi
        .type           _Z27Calculate_Array_With_SharedPi,@function
        .size           _Z27Calculate_Array_With_SharedPi,(.L_x_7 - _Z27Calculate_Array_With_SharedPi)
        .other          _Z27Calculate_Array_With_SharedPi,@"STO_CUDA_ENTRY STV_DEFAULT"
_Z27Calculate_Array_With_SharedPi:
.text._Z27Calculate_Array_With_SharedPi:
[----:B------:R-:W-:Y:S01]  /*0000*/  LDC R1, c[0x0][0x37c] ;  /* 0x0000df00ff017b82 */ /* 0x000fe20000000800 */
[----:B------:R-:W0:Y:S07]  /*0010*/  S2R R9, SR_TID.X ;  /* 0x0000000000097919 */ /* 0x000e2e0000002100 */
[----:B------:R-:W1:Y:S01]  /*0020*/  S2UR UR5, SR_CgaCtaId ;  /* 0x00000000000579c3 */ /* 0x000e620000008800 */
[----:B------:R-:W-:Y:S01]  /*0030*/  UMOV UR4, 0x400 ;  /* 0x0000040000047882 */ /* 0x000fe20000000000 */
[----:B------:R-:W2:Y:S06]  /*0040*/  LDCU.64 UR6, c[0x0][0x358] ;  /* 0x00006b00ff0677ac */ /* 0x000eac0008000a00 */
[----:B------:R-:W3:Y:S08]  /*0050*/  LDC.64 R4, c[0x4][RZ] ;  /* 0x01000000ff047b82 */ /* 0x000ef00000000a00 */
[----:B------:R-:W4:Y:S01]  /*0060*/  LDC.64 R2, c[0x0][0x380] ;  /* 0x0000e000ff027b82 */ /* 0x000f220000000a00 */
[----:B-1----:R-:W-:Y:S01]  /*0070*/  ULEA UR4, UR5, UR4, 0x18 ;  /* 0x0000000405047291 */ /* 0x002fe2000f8ec0ff */
[C---:B0-----:R-:W-:Y:S01]  /*0080*/  SHF.L.U32 R0, R9.reuse, 0x1, RZ ;  /* 0x0000000109007819 */ /* 0x041fe200000006ff */
[----:B---3--:R-:W-:-:S04]  /*0090*/  IMAD.WIDE.U32 R4, R9, 0x4, R4 ;  /* 0x0000000409047825 */ /* 0x008fc800078e0004 */
[----:B------:R-:W-:-:S05]  /*00a0*/  LEA R7, R9, UR4, 0x2 ;  /* 0x0000000409077c11 */ /* 0x000fca000f8e10ff */
[----:B------:R-:W-:Y:S01]  /*00b0*/  STS [R7], R0 ;  /* 0x0000000007007388 */ /* 0x000fe20000000800 */
[----:B----4-:R-:W-:Y:S01]  /*00c0*/  IMAD.WIDE.U32 R2, R9, 0x4, R2 ;  /* 0x0000000409027825 */ /* 0x010fe200078e0002 */
[----:B------:R-:W-:Y:S06]  /*00d0*/  BAR.SYNC.DEFER_BLOCKING 0x0 ;  /* 0x0000000000007b1d */ /* 0x000fec0000010000 */
[----:B--2---:R-:W2:Y:S04]  /*00e0*/  LDG.E.CONSTANT R4, desc[UR6][R4.64] ;  /* 0x0000000604047981 */ /* 0x004ea8000c1e9900 */
[----:B------:R-:W2:Y:S04]  /*00f0*/  LDG.E R6, desc[UR6][R2.64] ;  /* 0x0000000602067981 */ /* 0x000ea8000c1e1900 */
[----:B------:R-:W2:Y:S02]  /*0100*/  LDS R9, [R7] ;  /* 0x0000000007097984 */ /* 0x000ea40000000800 */
[----:B--2---:R-:W-:-:S05]  /*0110*/  IMAD R9, R6, R9, R4 ;  /* 0x0000000906097224 */ /* 0x004fca00078e0204 */
[----:B------:R-:W-:Y:S01]  /*0120*/  STG.E desc[UR6][R2.64], R9 ;  /* 0x0000000902007986 */ /* 0x000fe2000c101906 */
[----:B------:R-:W-:Y:S05]  /*0130*/  EXIT ;  /* 0x000000000000794d */ /* 0x000fea0003800000 */
.L_x_2:
        /* <DEDUP_REMOVED lines=12> */
.L_x_7:


//--------------------- .text._Z8elem_sumPi       --------------------------
	.section	.text._Z8elem_sumPi,"ax",@progbits
	.align	128
        .global         _Z8elem_sumPi
        .type           _Z8elem_sumPi,@function
        .size           _Z8elem_sumPi,(.L_x_8 - _Z8elem_sumPi)
        .other          _Z8elem_sumPi,@"STO_CUDA_ENTRY STV_DEFAULT"
_Z8elem_sumPi:
.text._Z8elem_sumPi:
[----:B------:R-:W-:Y:S01]  /*0000*/  LDC R1, c[0x0][0x37c] ;  /* 0x0000df00ff017b82 */ /* 0x000fe20000000800 */
[----:B------:R-:W0:Y:S07]  /*0010*/  S2R R7, SR_TID.X ;  /* 0x0000000000077919 */ /* 0x000e2e0000002100 */
[----:B------:R-:W0:Y:S01]  /*0020*/  LDC.64 R2, c[0x4][RZ] ;  /* 0x01000000ff027b82 */ /* 0x000e220000000a00 */
[----:B------:R-:W1:Y:S07]  /*0030*/  LDCU.64 UR4, c[0x0][0x358] ;  /* 0x00006b00ff0477ac */ /* 0x000e6e0008000a00 */
[----:B------:R-:W2:Y:S01]  /*0040*/  LDC.64 R4, c[0x0][0x380] ;  /* 0x0000e000ff047b82 */ /* 0x000ea20000000a00 */
[----:B0-----:R-:W-:-:S04]  /*0050*/  IMAD.WIDE.U32 R2, R7, 0x4, R2 ;  /* 0x0000000407027825 */ /* 0x001fc800078e0002 */
[----:B--2---:R-:W-:Y:S02]  /*0060*/  IMAD.WIDE.U32 R4, R7, 0x4, R4 ;  /* 0x0000000407047825 */ /* 0x004fe400078e0004 */
[----:B-1----:R-:W2:Y:S04]  /*0070*/  LDG.E.CONSTANT R2, desc[UR4][R2.64] ;  /* 0x0000000402027981 */ /* 0x002ea8000c1e9900 */
[----:B------:R-:W2:Y:S02]  /*0080*/  LDG.E R7, desc[UR4][R4.64] ;  /* 0x0000000404077981 */ /* 0x000ea4000c1e1900 */
[----:B--2---:R-:W-:-:S05]  /*0090*/  IADD3 R7, PT, PT, R2, R7, RZ ;  /* 0x0000000702077210 */ /* 0x004fca0007ffe0ff */
[----:B------:R-:W-:Y:S01]  /*00a0*/  STG.E desc[UR4][R4.64], R7 ;  /* 0x0000000704007986 */ /* 0x000fe2000c101904 */
[----:B------:R-:W-:Y:S05]  /*00b0*/  EXIT ;  /* 0x000000000000794d */ /* 0x000fea0003800000 */
.L_x_3:
        /* <DEDUP_REMOVED lines=12> */
.L_x_8:


//--------------------- .text._Z12copy_and_addPi  --------------------------
	.section	.text._Z12copy_and_addPi,"ax",@progbits
	.align	128
        .global         _Z12copy_and_addPi
        .type           _Z12copy_and_addPi,@function
        .size           _Z12copy_and_addPi,(.L_x_9 - _Z12copy_and_addPi)
        .other          _Z12copy_and_addPi,@"STO_CUDA_ENTRY STV_DEFAULT"
_Z12copy_and_addPi:
.text._Z12copy_and_addPi:
[----:B------:R-:W-:Y:S01]  /*0000*/  LDC R1, c[0x0][0x37c] ;  /* 0x0000df00ff017b82 */ /* 0x000fe20000000800 */
[----:B------:R-:W0:Y:S07]  /*0010*/  S2R R5, SR_TID.X ;  /* 0x0000000000057919 */ /* 0x000e2e0000002100 */
[----:B------:R-:W0:Y:S01]  /*0020*/  LDC.64 R2, c[0x0][0x380] ;  /* 0x0000e000ff027b82 */ /* 0x000e220000000a00 */
[----:B------:R-:W1:Y:S01]  /*0030*/  LDCU.64 UR4, c[0x0][0x358] ;  /* 0x00006b00ff0477ac */ /* 0x000e620008000a00 */
[----:B0-----:R-:W-:-:S05]  /*0040*/  IMAD.WIDE.U32 R2, R5, 0x4, R2 ;  /* 0x0000000405027825 */ /* 0x001fca00078e0002 */
[----:B-1----:R-:W2:Y:S02]  /*0050*/  LDG.E R0, desc[UR4][R2.64] ;  /* 0x0000000402007981 */ /* 0x002ea4000c1e1900 */
[----:B--2---:R-:W-:-:S05]  /*0060*/  IADD3 R5, PT, PT, R0, 0x1, RZ ;  /* 0x0000000100057810 */ /* 0x004fca0007ffe0ff */
[----:B------:R-:W-:Y:S01]  /*0070*/  STG.E desc[UR4][R2.64], R5 ;  /* 0x0000000502007986 */ /* 0x000fe2000c101904 */
[----:B------:R-:W-:Y:S05]  /*0080*/  EXIT ;  /* 0x000000000000794d */ /* 0x000fea0003800000 */
.L_x_4:
        /* <DEDUP_REMOVED lines=15> */
.L_x_9:


//--------------------- .nv.global.init           --------------------------
	.section	.nv.global.init,"aw",@progbits
	.align	4
.nv.global.init:
	.type		b_dev,@object
	.size		b_dev,(.L_0 - b_dev)
b_dev:
        /*0000*/ 	.byte	0x65, 0x00, 0x00, 0x00, 0x66, 0x00, 0x00, 0x00, 0x67, 0x00, 0x00, 0x00, 0x68, 0x00, 0x00, 0x00
        /*0010*/ 	.byte	0x69, 0x00, 0x00, 0x00, 0x6a, 0x00, 0x00, 0x00, 0x6b, 0x00, 0x00, 0x00, 0x6c, 0x00, 0x00, 0x00
.L_0:


//--------------------- .nv.shared._Z50Reverse_And_Multiply_Two_Arrays_With_Extern_SharedPimPfm --------------------------
	.section	.nv.shared._Z50Reverse_And_Multiply_Two_Arrays_With_Extern_SharedPimPfm,"aw",@nobits
	.sectionflags	@""
	.align	16
	.zero		1024


//--------------------- .nv.shared.reserved.0     --------------------------
	.section	.nv.shared.reserved.0,"aw",@nobits
	.weak		__nv_reservedSMEM_offset_0_alias
	.size		__nv_reservedSMEM_offset_0_alias, 0, 64
	.other		__nv_reservedSMEM_offset_0_alias,@"STO_CUDA_RESERVED_SHARED STV_DEFAULT"
__nv_reservedSMEM_offset_0_alias:
	.zero		0
	.zero		64


//--------------------- .nv.shared._Z16Manipulate_ArrayPi --------------------------
	.section	.nv.shared._Z16Manipulate_ArrayPi,"aw",@nobits
	.sectionflags	@""
	.align	16
	.zero		1024


//--------------------- .nv.shared._Z27Calculate_Array_With_SharedPi --------------------------
	.section	.nv.shared._Z27Calculate_Array_With_SharedPi,"aw",@nobits
	.sectionflags	@""
	.align	16
.nv.shared._Z27Calculate_Array_With_SharedPi:
	.zero		1056


//--------------------- .nv.shared._Z8elem_sumPi  --------------------------
	.section	.nv.shared._Z8elem_sumPi,"aw",@nobits
	.sectionflags	@""
	.align	16
	.zero		1024


//--------------------- .nv.shared._Z12copy_and_addPi --------------------------
	.section	.nv.shared._Z12copy_and_addPi,"aw",@nobits
	.sectionflags	@""
	.align	16
	.zero		1024


//--------------------- .nv.constant0._Z50Reverse_And_Multiply_Two_Arrays_With_Extern_SharedPimPfm --------------------------
	.section	.nv.constant0._Z50Reverse_And_Multiply_Two_Arrays_With_Extern_SharedPimPfm,"a",@progbits
	.sectionflags	@""
	.align	4
.nv.constant0._Z50Reverse_And_Multiply_Two_Arrays_With_Extern_SharedPimPfm:
	.zero		928


//--------------------- .nv.constant0._Z16Manipulate_ArrayPi --------------------------
	.section	.nv.constant0._Z16Manipulate_ArrayPi,"a",@progbits
	.sectionflags	@""
	.align	4
.nv.constant0._Z16Manipulate_ArrayPi:
	.zero		904


//--------------------- .nv.constant0._Z27Calculate_Array_With_SharedPi --------------------------
	.section	.nv.constant0._Z27Calculate_Array_With_SharedPi,"a",@progbits
	.sectionflags	@""
	.align	4
.nv.constant0._Z27Calculate_Array_With_SharedPi:
	.zero		904


//--------------------- .nv.constant0._Z8elem_sumPi --------------------------
	.section	.nv.constant0._Z8elem_sumPi,"a",@progbits
	.sectionflags	@""
	.align	4
.nv.constant0._Z8elem_sumPi:
	.zero		904


//--------------------- .nv.constant0._Z12copy_and_addPi --------------------------
	.section	.nv.constant0._Z12copy_and_addPi,"a",@progbits
	.sectionflags	@""
	.align	4
.nv.constant0._Z12copy_and_addPi:
	.zero		904


//--------------------- SYMBOLS --------------------------

	.type		.nv.reservedSmem.offset0,@object
	.size		.nv.reservedSmem.offset0,0x4
	.type		.nv.reservedSmem.cap,@object
	.size		.nv.reservedSmem.cap,0x4
